//
// Generated by NVIDIA NVVM Compiler
//
// Compiler Build ID: CL-36424714
// Cuda compilation tools, release 13.0, V13.0.88
// Based on NVVM 20.0.0
//

.version 9.0
.target sm_100
.address_size 64

	// .globl	_Z15prefixSumKernelPiS_m
.extern .shared .align 16 .b8 temp[];

.visible .entry _Z15prefixSumKernelPiS_m(
	.param .u64 .ptr .align 1 _Z15prefixSumKernelPiS_m_param_0,
	.param .u64 .ptr .align 1 _Z15prefixSumKernelPiS_m_param_1,
	.param .u64 _Z15prefixSumKernelPiS_m_param_2
)
{
	.reg .pred 	%p<4>;
	.reg .b32 	%r<21>;
	.reg .b64 	%rd<11>;

	ld.param.u64 	%rd3, [_Z15prefixSumKernelPiS_m_param_0];
	ld.param.u64 	%rd1, [_Z15prefixSumKernelPiS_m_param_1];
	ld.param.u64 	%rd2, [_Z15prefixSumKernelPiS_m_param_2];
	cvta.to.global.u64 	%rd4, %rd3;
	mov.u32 	%r1, %tid.x;
	mul.wide.u32 	%rd5, %r1, 4;
	add.s64 	%rd6, %rd4, %rd5;
	ld.global.u32 	%r7, [%rd6];
	shl.b32 	%r8, %r1, 2;
	mov.u32 	%r9, temp;
	add.s32 	%r2, %r9, %r8;
	st.shared.u32 	[%r2], %r7;
	bar.sync 	0;
	setp.lt.u64 	%p1, %rd2, 2;
	@%p1 bra 	$L__BB0_5;
	mov.b32 	%r19, 1;
$L__BB0_2:
	setp.lt.u32 	%p2, %r1, %r19;
	mov.b32 	%r20, 0;
	@%p2 bra 	$L__BB0_4;
	sub.s32 	%r12, %r1, %r19;
	shl.b32 	%r13, %r12, 2;
	add.s32 	%r15, %r9, %r13;
	ld.shared.u32 	%r20, [%r15];
$L__BB0_4:
	bar.sync 	0;
	ld.shared.u32 	%r16, [%r2];
	add.s32 	%r17, %r16, %r20;
	st.shared.u32 	[%r2], %r17;
	bar.sync 	0;
	shl.b32 	%r19, %r19, 1;
	cvt.u64.u32 	%rd7, %r19;
	setp.gt.u64 	%p3, %rd2, %rd7;
	@%p3 bra 	$L__BB0_2;
$L__BB0_5:
	cvta.to.global.u64 	%rd8, %rd1;
	ld.shared.u32 	%r18, [%r2];
	add.s64 	%rd10, %rd8, %rd5;
	st.global.u32 	[%rd10], %r18;
	ret;

}


// ===== COMPILED SASS (sm_100) =====

	.target	sm_100

	.elftype	@"ET_EXEC"


//--------------------- .note.nv.tkinfo           --------------------------
	.section	.note.nv.tkinfo,"",@"SHT_NOTE"
	.sectionflags	@"SHF_NOTE_NV_TKINFO"
	.tkinfo
        /*0018*/ 	.word	0x00000002
        /*0030*/ 	.string	""
        /*0030*/ 	.string	"ptxas"
        /*0030*/ 	.string	"Cuda compilation tools, release 13.0, V13.0.88"
        /*0030*/ 	.string	"Build cuda_13.0.r13.0/compiler.36424714_0"
        /*0030*/ 	.string	"-arch sm_100 -m 64 "



//--------------------- .note.nv.cuinfo           --------------------------
	.section	.note.nv.cuinfo,"",@"SHT_NOTE"
	.sectionflags	@"SHF_NOTE_NV_CUINFO"
        /*0018*/ 	.short	0x0002
        /*001a*/ 	.short	0x0064
        /*001c*/ 	.short	0x0082
	.zero		2


//--------------------- .nv.info                  --------------------------
	.section	.nv.info,"",@"SHT_CUDA_INFO"
	.align	4


	//----- nvinfo : EIATTR_REGCOUNT
	.align		4
        /*0000*/ 	.byte	0x04, 0x2f
        /*0002*/ 	.short	(.L_1 - .L_0)
	.align		4
.L_0:
        /*0004*/ 	.word	index@(_Z15prefixSumKernelPiS_m)
        /*0008*/ 	.word	0x0000000a


	//----- nvinfo : EIATTR_FRAME_SIZE
	.align		4
.L_1:
        /*000c*/ 	.byte	0x04, 0x11
        /*000e*/ 	.short	(.L_3 - .L_2)
	.align		4
.L_2:
        /*0010*/ 	.word	index@(_Z15prefixSumKernelPiS_m)
        /*0014*/ 	.word	0x00000000


	//----- nvinfo : EIATTR_MIN_STACK_SIZE
	.align		4
.L_3:
        /*0018*/ 	.byte	0x04, 0x12
        /*001a*/ 	.short	(.L_5 - .L_4)
	.align		4
.L_4:
        /*001c*/ 	.word	index@(_Z15prefixSumKernelPiS_m)
        /*0020*/ 	.word	0x00000000
.L_5:


//--------------------- .nv.compat                --------------------------
	.section	.nv.compat,"",@"SHT_CUDA_COMPAT_INFO"
	.align	4
        /*0000*/ 	.byte	0x02, 0x09, 0x00, 0x00, 0x02, 0x02, 0x01, 0x00, 0x02, 0x05, 0x05, 0x00, 0x03, 0x07, 0x01, 0x01
        /*0010*/ 	.byte	0x02, 0x03, 0x00, 0x00, 0x02, 0x06, 0x01, 0x00, 0x04, 0x0b, 0x08, 0x00, 0x09, 0x00, 0x00, 0x00
        /*0020*/ 	.byte	0x00, 0x00, 0x00, 0x00


//--------------------- .nv.info._Z15prefixSumKernelPiS_m --------------------------
	.section	.nv.info._Z15prefixSumKernelPiS_m,"",@"SHT_CUDA_INFO"
	.sectionflags	@""
	.align	4


	//----- nvinfo : EIATTR_CUDA_API_VERSION
	.align		4
        /*0000*/ 	.byte	0x04, 0x37
        /*0002*/ 	.short	(.L_7 - .L_6)
.L_6:
        /*0004*/ 	.word	0x00000082


	//----- nvinfo : EIATTR_KPARAM_INFO
	.align		4
.L_7:
        /*0008*/ 	.byte	0x04, 0x17
        /*000a*/ 	.short	(.L_9 - .L_8)
.L_8:
        /*000c*/ 	.word	0x00000000
        /*0010*/ 	.short	0x0002
        /*0012*/ 	.short	0x0010
        /*0014*/ 	.byte	0x00, 0xf0, 0x21, 0x00


	//----- nvinfo : EIATTR_KPARAM_INFO
	.align		4
.L_9:
        /*0018*/ 	.byte	0x04, 0x17
        /*001a*/ 	.short	(.L_11 - .L_10)
.L_10:
        /*001c*/ 	.word	0x00000000
        /*0020*/ 	.short	0x0001
        /*0022*/ 	.short	0x0008
        /*0024*/ 	.byte	0x00, 0xf5, 0x21, 0x00


	//----- nvinfo : EIATTR_KPARAM_INFO
	.align		4
.L_11:
        /*0028*/ 	.byte	0x04, 0x17
        /*002a*/ 	.short	(.L_13 - .L_12)
.L_12:
        /*002c*/ 	.word	0x00000000
        /*0030*/ 	.short	0x0000
        /*0032*/ 	.short	0x0000
        /*0034*/ 	.byte	0x00, 0xf5, 0x21, 0x00


	//----- nvinfo : EIATTR_SPARSE_MMA_MASK
	.align		4
.L_13:
        /*0038*/ 	.byte	0x03, 0x50
        /*003a*/ 	.short	0x0000


	//----- nvinfo : EIATTR_MAXREG_COUNT
	.align		4
        /*003c*/ 	.byte	0x03, 0x1b
        /*003e*/ 	.short	0x00ff


	//----- nvinfo : EIATTR_NUM_BARRIERS
	.align		4
        /*0040*/ 	.byte	0x02, 0x4c
        /*0042*/ 	.byte	0x01
	.zero		1


	//----- nvinfo : EIATTR_MERCURY_ISA_VERSION
	.align		4
        /*0044*/ 	.byte	0x03, 0x5f
        /*0046*/ 	.short	0x0101


	//----- nvinfo : EIATTR_VRC_CTA_INIT_COUNT
	.align		4
        /*0048*/ 	.byte	0x02, 0x4a
	.zero		1
	.zero		1


	//----- nvinfo : EIATTR_EXIT_INSTR_OFFSETS
	.align		4
        /*004c*/ 	.byte	0x04, 0x1c
        /*004e*/ 	.short	(.L_15 - .L_14)


	//   ....[0]....
.L_14:
        /*0050*/ 	.word	0x00000240


	//----- nvinfo : EIATTR_CBANK_PARAM_SIZE
	.align		4
.L_15:
        /*0054*/ 	.byte	0x03, 0x19
        /*0056*/ 	.short	0x0018


	//----- nvinfo : EIATTR_PARAM_CBANK
	.align		4
        /*0058*/ 	.byte	0x04, 0x0a
        /*005a*/ 	.short	(.L_17 - .L_16)
	.align		4
.L_16:
        /*005c*/ 	.word	index@(.nv.constant0._Z15prefixSumKernelPiS_m)
        /*0060*/ 	.short	0x0380
        /*0062*/ 	.short	0x0018


	//----- nvinfo : EIATTR_SW_WAR
	.align		4
.L_17:
        /*0064*/ 	.byte	0x04, 0x36
        /*0066*/ 	.short	(.L_19 - .L_18)
.L_18:
        /*0068*/ 	.word	0x00000008
.L_19:


//--------------------- .nv.callgraph             --------------------------
	.section	.nv.callgraph,"",@"SHT_CUDA_CALLGRAPH"
	.align	4
	.sectionentsize	8
	.align		4
        /*0000*/ 	.word	0x00000000
	.align		4
        /*0004*/ 	.word	0xffffffff
	.align		4
        /*0008*/ 	.word	0x00000000
	.align		4
        /*000c*/ 	.word	0xfffffffe
	.align		4
        /*0010*/ 	.word	0x00000000
	.align		4
        /*0014*/ 	.word	0xfffffffd
	.align		4
        /*0018*/ 	.word	0x00000000
	.align		4
        /*001c*/ 	.word	0xfffffffc


//--------------------- .text._Z15prefixSumKernelPiS_m --------------------------
	.section	.text._Z15prefixSumKernelPiS_m,"ax",@progbits
	.align	128
        .global         _Z15prefixSumKernelPiS_m
        .type           _Z15prefixSumKernelPiS_m,@function
        .size           _Z15prefixSumKernelPiS_m,(.L_x_3 - _Z15prefixSumKernelPiS_m)
        .other          _Z15prefixSumKernelPiS_m,@"STO_CUDA_ENTRY STV_DEFAULT"
_Z15prefixSumKernelPiS_m:
.text._Z15prefixSumKernelPiS_m:
[----:B------:R-:W-:Y:S01]  /*0000*/  LDC R1, c[0x0][0x37c] ;  /* 0x0000df00ff017b82 */ /* 0x000fe20000000800 */
[----:B------:R-:W0:Y:S07]  /*0010*/  S2R R7, SR_TID.X ;  /* 0x0000000000077919 */ /* 0x000e2e0000002100 */
[----:B------:R-:W0:Y:S01]  /*0020*/  LDC.64 R2, c[0x0][0x380] ;  /* 0x0000e000ff027b82 */ /* 0x000e220000000a00 */
[----:B------:R-:W1:Y:S01]  /*0030*/  LDCU.64 UR6, c[0x0][0x358] ;  /* 0x00006b00ff0677ac */ /* 0x000e620008000a00 */
[----:B------:R-:W2:Y:S01]  /*0040*/  LDCU.64 UR8, c[0x0][0x390] ;  /* 0x00007200ff0877ac */ /* 0x000ea20008000a00 */
[----:B0-----:R-:W-:-:S06]  /*0050*/  IMAD.WIDE.U32 R2, R7, 0x4, R2 ;  /* 0x0000000407027825 */ /* 0x001fcc00078e0002 */
[----:B-1----:R-:W3:Y:S01]  /*0060*/  LDG.E R2, desc[UR6][R2.64] ;  /* 0x0000000602027981 */ /* 0x002ee2000c1e1900 */
[----:B------:R-:W0:Y:S01]  /*0070*/  S2UR UR5, SR_CgaCtaId ;  /* 0x00000000000579c3 */ /* 0x000e220000008800 */
[----:B------:R-:W-:Y:S01]  /*0080*/  UMOV UR4, 0x400 ;  /* 0x0000040000047882 */ /* 0x000fe20000000000 */
[----:B--2---:R-:W-:-:S04]  /*0090*/  UISETP.GE.U32.AND UP0, UPT, UR8, 0x2, UPT ;  /* 0x000000020800788c */ /* 0x004fc8000bf06070 */
[----:B------:R-:W-:Y:S02]  /*00a0*/  UISETP.GE.U32.AND.EX UP0, UPT, UR9, URZ, UPT, UP0 ;  /* 0x000000ff0900728c */ /* 0x000fe4000bf06100 */
[----:B0-----:R-:W-:-:S06]  /*00b0*/  ULEA UR4, UR5, UR4, 0x18 ;  /* 0x0000000405047291 */ /* 0x001fcc000f8ec0ff */
[----:B------:R-:W-:-:S05]  /*00c0*/  LEA R5, R7, UR4, 0x2 ;  /* 0x0000000407057c11 */ /* 0x000fca000f8e10ff */
[----:B---3--:R0:W-:Y:S01]  /*00d0*/  STS [R5], R2 ;  /* 0x0000000205007388 */ /* 0x0081e20000000800 */
[----:B------:R-:W-:Y:S06]  /*00e0*/  BAR.SYNC.DEFER_BLOCKING 0x0 ;  /* 0x0000000000007b1d */ /* 0x000fec0000010000 */
[----:B------:R-:W-:Y:S05]  /*00f0*/  BRA.U !UP0, `(.L_x_0) ;  /* 0x0000000108407547 */ /* 0x000fea000b800000 */
[----:B------:R-:W1:Y:S01]  /*0100*/  LDCU.64 UR8, c[0x0][0x390] ;  /* 0x00007200ff0877ac */ /* 0x000e620008000a00 */
[----:B------:R-:W-:-:S05]  /*0110*/  UMOV UR5, 0x1 ;  /* 0x0000000100057882 */ /* 0x000fca0000000000 */
.L_x_1:
[----:B------:R-:W-:Y:S01]  /*0120*/  ISETP.GE.U32.AND P0, PT, R7, UR5, PT ;  /* 0x0000000507007c0c */ /* 0x000fe2000bf06070 */
[----:B--2---:R-:W-:-:S12]  /*0130*/  HFMA2 R0, -RZ, RZ, 0, 0 ;  /* 0x00000000ff007431 */ /* 0x004fd800000001ff */
[----:B0-----:R-:W-:Y:S01]  /*0140*/  @P0 VIADD R2, R7, -UR5 ;  /* 0x8000000507020c36 */ /* 0x001fe20008000000 */
[----:B------:R-:W-:-:S04]  /*0150*/  USHF.L.U32 UR5, UR5, 0x1, URZ ;  /* 0x0000000105057899 */ /* 0x000fc800080006ff */
[----:B------:R-:W-:Y:S01]  /*0160*/  @P0 LEA R2, R2, UR4, 0x2 ;  /* 0x0000000402020c11 */ /* 0x000fe2000f8e10ff */
[----:B-1----:R-:W-:-:S04]  /*0170*/  UISETP.GE.U32.AND UP0, UPT, UR5, UR8, UPT ;  /* 0x000000080500728c */ /* 0x002fc8000bf06070 */
[----:B------:R-:W-:Y:S01]  /*0180*/  @P0 LDS R0, [R2] ;  /* 0x0000000002000984 */ /* 0x000fe20000000800 */
[----:B------:R-:W-:Y:S01]  /*0190*/  UISETP.GE.U32.AND.EX UP0, UPT, URZ, UR9, UPT, UP0 ;  /* 0x00000009ff00728c */ /* 0x000fe2000bf06100 */
[----:B------:R-:W-:Y:S06]  /*01a0*/  BAR.SYNC.DEFER_BLOCKING 0x0 ;  /* 0x0000000000007b1d */ /* 0x000fec0000010000 */
[----:B------:R-:W0:Y:S02]  /*01b0*/  LDS R3, [R5] ;  /* 0x0000000005037984 */ /* 0x000e240000000800 */
[----:B0-----:R-:W-:-:S05]  /*01c0*/  IMAD.IADD R0, R3, 0x1, R0 ;  /* 0x0000000103007824 */ /* 0x001fca00078e0200 */
[----:B------:R2:W-:Y:S01]  /*01d0*/  STS [R5], R0 ;  /* 0x0000000005007388 */ /* 0x0005e20000000800 */
[----:B------:R-:W-:Y:S06]  /*01e0*/  BAR.SYNC.DEFER_BLOCKING 0x0 ;  /* 0x0000000000007b1d */ /* 0x000fec0000010000 */
[----:B------:R-:W-:Y:S05]  /*01f0*/  BRA.U !UP0, `(.L_x_1) ;  /* 0xfffffffd08c87547 */ /* 0x000fea000b83ffff */
.L_x_0:
[----:B0-2---:R-:W0:Y:S01]  /*0200*/  LDS R5, [R5] ;  /* 0x0000000005057984 */ /* 0x005e220000000800 */
[----:B------:R-:W1:Y:S02]  /*0210*/  LDC.64 R2, c[0x0][0x388] ;  /* 0x0000e200ff027b82 */ /* 0x000e640000000a00 */
[----:B-1----:R-:W-:-:S05]  /*0220*/  IMAD.WIDE.U32 R2, R7, 0x4, R2 ;  /* 0x0000000407027825 */ /* 0x002fca00078e0002 */
[----:B0-----:R-:W-:Y:S01]  /*0230*/  STG.E desc[UR6][R2.64], R5 ;  /* 0x0000000502007986 */ /* 0x001fe2000c101906 */
[----:B------:R-:W-:Y:S05]  /*0240*/  EXIT ;  /* 0x000000000000794d */ /* 0x000fea0003800000 */
.L_x_2:
[----:B------:R-:W-:-:S00]  /*0250*/  BRA `(.L_x_2) ;  /* 0xfffffffc00fc7947 */ /* 0x000fc0000383ffff */
[----:B------:R-:W-:-:S00]  /*0260*/  NOP ;  /* 0x0000000000007918 */ /* 0x000fc00000000000 */
        /* <DEDUP_REMOVED lines=9> */
.L_x_3:


//--------------------- .nv.shared._Z15prefixSumKernelPiS_m --------------------------
	.section	.nv.shared._Z15prefixSumKernelPiS_m,"aw",@nobits
	.sectionflags	@""
	.align	16
	.zero		1024


//--------------------- .nv.shared.reserved.0     --------------------------
	.section	.nv.shared.reserved.0,"aw",@nobits
	.weak		__nv_reservedSMEM_offset_0_alias
	.size		__nv_reservedSMEM_offset_0_alias, 0, 64
	.other		__nv_reservedSMEM_offset_0_alias,@"STO_CUDA_RESERVED_SHARED STV_DEFAULT"
__nv_reservedSMEM_offset_0_alias:
	.zero		0
	.zero		64


//--------------------- .nv.constant0._Z15prefixSumKernelPiS_m --------------------------
	.section	.nv.constant0._Z15prefixSumKernelPiS_m,"a",@progbits
	.sectionflags	@""
	.align	4
.nv.constant0._Z15prefixSumKernelPiS_m:
	.zero		920


//--------------------- SYMBOLS --------------------------

	.type		.nv.reservedSmem.offset0,@object
	.size		.nv.reservedSmem.offset0,0x4
	.type		.nv.reservedSmem.cap,@object
	.size		.nv.reservedSmem.cap,0x4
